//
// Generated by NVIDIA NVVM Compiler
//
// Compiler Build ID: CL-36424714
// Cuda compilation tools, release 13.0, V13.0.88
// Based on NVVM 20.0.0
//

.version 9.0
.target sm_100
.address_size 64

	// .globl	_Z11part1KernelPhS_j
// _ZZ9sumKernelPhPjiE6shared has been demoted

.visible .entry _Z11part1KernelPhS_j(
	.param .u64 .ptr .align 1 _Z11part1KernelPhS_j_param_0,
	.param .u64 .ptr .align 1 _Z11part1KernelPhS_j_param_1,
	.param .u32 _Z11part1KernelPhS_j_param_2
)
{
	.reg .pred 	%p<19>;
	.reg .b16 	%rs<63>;
	.reg .b32 	%r<21>;
	.reg .b64 	%rd<13>;

	ld.param.u64 	%rd4, [_Z11part1KernelPhS_j_param_0];
	ld.param.u64 	%rd5, [_Z11part1KernelPhS_j_param_1];
	ld.param.u32 	%r6, [_Z11part1KernelPhS_j_param_2];
	mov.u32 	%r7, %ntid.x;
	mov.u32 	%r8, %ctaid.x;
	mov.u32 	%r9, %tid.x;
	mad.lo.s32 	%r1, %r7, %r8, %r9;
	setp.ge.u32 	%p1, %r1, %r6;
	@%p1 bra 	$L__BB0_4;
	shl.b32 	%r11, %r1, 6;
	cvt.u64.u32 	%rd6, %r11;
	cvta.to.global.u64 	%rd7, %rd4;
	add.s64 	%rd8, %rd6, %rd7;
	add.s64 	%rd12, %rd8, 3;
	mov.b32 	%r19, 0;
	mov.u32 	%r20, %r19;
$L__BB0_2:
	ld.global.u8 	%rs6, [%rd12+-3];
	add.s16 	%rs7, %rs6, -58;
	and.b16  	%rs8, %rs7, 255;
	setp.lt.u16 	%p2, %rs8, 246;
	setp.eq.s32 	%p3, %r20, 0;
	add.s16 	%rs9, %rs6, -48;
	selp.b16 	%rs10, %rs9, %rs61, %p3;
	selp.b16 	%rs11, %rs62, %rs9, %p2;
	selp.b16 	%rs12, %rs61, %rs10, %p2;
	selp.b32 	%r12, %r20, 1, %p2;
	ld.global.u8 	%rs13, [%rd12+-2];
	add.s16 	%rs14, %rs13, -58;
	and.b16  	%rs15, %rs14, 255;
	setp.lt.u16 	%p4, %rs15, 246;
	setp.eq.s32 	%p5, %r12, 0;
	add.s16 	%rs16, %rs13, -48;
	selp.b16 	%rs17, %rs16, %rs12, %p5;
	selp.b16 	%rs18, %rs11, %rs16, %p4;
	selp.b16 	%rs19, %rs12, %rs17, %p4;
	selp.b32 	%r13, %r12, 1, %p4;
	ld.global.u8 	%rs20, [%rd12+-1];
	add.s16 	%rs21, %rs20, -58;
	and.b16  	%rs22, %rs21, 255;
	setp.lt.u16 	%p6, %rs22, 246;
	setp.eq.s32 	%p7, %r13, 0;
	add.s16 	%rs23, %rs20, -48;
	selp.b16 	%rs24, %rs23, %rs19, %p7;
	selp.b16 	%rs25, %rs18, %rs23, %p6;
	selp.b16 	%rs26, %rs19, %rs24, %p6;
	selp.b32 	%r14, %r13, 1, %p6;
	ld.global.u8 	%rs27, [%rd12];
	add.s16 	%rs28, %rs27, -58;
	and.b16  	%rs29, %rs28, 255;
	setp.lt.u16 	%p8, %rs29, 246;
	setp.eq.s32 	%p9, %r14, 0;
	add.s16 	%rs30, %rs27, -48;
	selp.b16 	%rs31, %rs30, %rs26, %p9;
	selp.b16 	%rs32, %rs25, %rs30, %p8;
	selp.b16 	%rs33, %rs26, %rs31, %p8;
	selp.b32 	%r15, %r14, 1, %p8;
	ld.global.u8 	%rs34, [%rd12+1];
	add.s16 	%rs35, %rs34, -58;
	and.b16  	%rs36, %rs35, 255;
	setp.lt.u16 	%p10, %rs36, 246;
	setp.eq.s32 	%p11, %r15, 0;
	add.s16 	%rs37, %rs34, -48;
	selp.b16 	%rs38, %rs37, %rs33, %p11;
	selp.b16 	%rs39, %rs32, %rs37, %p10;
	selp.b16 	%rs40, %rs33, %rs38, %p10;
	selp.b32 	%r16, %r15, 1, %p10;
	ld.global.u8 	%rs41, [%rd12+2];
	add.s16 	%rs42, %rs41, -58;
	and.b16  	%rs43, %rs42, 255;
	setp.lt.u16 	%p12, %rs43, 246;
	setp.eq.s32 	%p13, %r16, 0;
	add.s16 	%rs44, %rs41, -48;
	selp.b16 	%rs45, %rs44, %rs40, %p13;
	selp.b16 	%rs46, %rs39, %rs44, %p12;
	selp.b16 	%rs47, %rs40, %rs45, %p12;
	selp.b32 	%r17, %r16, 1, %p12;
	ld.global.u8 	%rs48, [%rd12+3];
	add.s16 	%rs49, %rs48, -58;
	and.b16  	%rs50, %rs49, 255;
	setp.lt.u16 	%p14, %rs50, 246;
	setp.eq.s32 	%p15, %r17, 0;
	add.s16 	%rs51, %rs48, -48;
	selp.b16 	%rs52, %rs51, %rs47, %p15;
	selp.b16 	%rs53, %rs46, %rs51, %p14;
	selp.b16 	%rs54, %rs47, %rs52, %p14;
	selp.b32 	%r18, %r17, 1, %p14;
	ld.global.u8 	%rs55, [%rd12+4];
	add.s16 	%rs56, %rs55, -58;
	and.b16  	%rs57, %rs56, 255;
	setp.lt.u16 	%p16, %rs57, 246;
	setp.eq.s32 	%p17, %r18, 0;
	add.s16 	%rs58, %rs55, -48;
	selp.b16 	%rs59, %rs58, %rs54, %p17;
	selp.b16 	%rs62, %rs53, %rs58, %p16;
	selp.b16 	%rs61, %rs54, %rs59, %p16;
	selp.b32 	%r20, %r18, 1, %p16;
	add.s32 	%r19, %r19, 8;
	add.s64 	%rd12, %rd12, 8;
	setp.ne.s32 	%p18, %r19, 64;
	@%p18 bra 	$L__BB0_2;
	mad.lo.s16 	%rs60, %rs61, 10, %rs62;
	cvt.u64.u32 	%rd9, %r1;
	cvta.to.global.u64 	%rd10, %rd5;
	add.s64 	%rd11, %rd10, %rd9;
	st.global.u8 	[%rd11], %rs60;
$L__BB0_4:
	ret;

}
	// .globl	_Z11part2KernelPhPaj
.visible .entry _Z11part2KernelPhPaj(
	.param .u64 .ptr .align 1 _Z11part2KernelPhPaj_param_0,
	.param .u64 .ptr .align 1 _Z11part2KernelPhPaj_param_1,
	.param .u32 _Z11part2KernelPhPaj_param_2
)
{
	.reg .pred 	%p<11>;
	.reg .b16 	%rs<35>;
	.reg .b32 	%r<17>;
	.reg .b64 	%rd<13>;

	ld.param.u64 	%rd4, [_Z11part2KernelPhPaj_param_0];
	ld.param.u64 	%rd5, [_Z11part2KernelPhPaj_param_1];
	ld.param.u32 	%r7, [_Z11part2KernelPhPaj_param_2];
	mov.u32 	%r8, %ntid.x;
	mov.u32 	%r9, %ctaid.x;
	mov.u32 	%r10, %tid.x;
	mad.lo.s32 	%r1, %r8, %r9, %r10;
	setp.ge.u32 	%p1, %r1, %r7;
	@%p1 bra 	$L__BB1_5;
	shl.b32 	%r12, %r1, 6;
	cvt.u64.u32 	%rd6, %r12;
	cvta.to.global.u64 	%rd7, %rd4;
	add.s64 	%rd8, %rd6, %rd7;
	add.s64 	%rd12, %rd8, 1;
	mov.b32 	%r15, 0;
	mov.u32 	%r16, %r15;
$L__BB1_2:
	ld.global.u8 	%rs8, [%rd12+-1];
	add.s16 	%rs9, %rs8, -58;
	and.b16  	%rs10, %rs9, 255;
	setp.lt.u16 	%p2, %rs10, 246;
	setp.eq.s32 	%p3, %r16, 0;
	add.s16 	%rs11, %rs8, -48;
	selp.b16 	%rs12, %rs11, %rs33, %p3;
	selp.b16 	%rs13, %rs34, %rs11, %p2;
	selp.b16 	%rs14, %rs33, %rs12, %p2;
	selp.b32 	%r13, %r16, 1, %p2;
	ld.global.u8 	%rs15, [%rd12];
	add.s16 	%rs16, %rs15, -58;
	and.b16  	%rs17, %rs16, 255;
	setp.lt.u16 	%p4, %rs17, 246;
	setp.eq.s32 	%p5, %r13, 0;
	add.s16 	%rs18, %rs15, -48;
	selp.b16 	%rs19, %rs18, %rs14, %p5;
	selp.b16 	%rs20, %rs13, %rs18, %p4;
	selp.b16 	%rs21, %rs14, %rs19, %p4;
	selp.b32 	%r14, %r13, 1, %p4;
	ld.global.u8 	%rs22, [%rd12+1];
	add.s16 	%rs23, %rs22, -58;
	and.b16  	%rs24, %rs23, 255;
	setp.lt.u16 	%p6, %rs24, 246;
	setp.eq.s32 	%p7, %r14, 0;
	add.s16 	%rs25, %rs22, -48;
	selp.b16 	%rs26, %rs25, %rs21, %p7;
	selp.b16 	%rs3, %rs20, %rs25, %p6;
	selp.b16 	%rs4, %rs21, %rs26, %p6;
	selp.b32 	%r4, %r14, 1, %p6;
	setp.eq.s32 	%p8, %r15, 60;
	@%p8 bra 	$L__BB1_4;
	ld.global.u8 	%rs27, [%rd12+2];
	add.s16 	%rs28, %rs27, -58;
	and.b16  	%rs29, %rs28, 255;
	setp.lt.u16 	%p9, %rs29, 246;
	setp.eq.s32 	%p10, %r4, 0;
	add.s16 	%rs30, %rs27, -48;
	selp.b16 	%rs31, %rs30, %rs4, %p10;
	selp.b16 	%rs34, %rs3, %rs30, %p9;
	selp.b16 	%rs33, %rs4, %rs31, %p9;
	selp.b32 	%r16, %r4, 1, %p9;
	add.s32 	%r15, %r15, 4;
	add.s64 	%rd12, %rd12, 4;
	bra.uni 	$L__BB1_2;
$L__BB1_4:
	mad.lo.s16 	%rs32, %rs4, 10, %rs3;
	cvt.u64.u32 	%rd9, %r1;
	cvta.to.global.u64 	%rd10, %rd5;
	add.s64 	%rd11, %rd10, %rd9;
	st.global.u8 	[%rd11], %rs32;
$L__BB1_5:
	ret;

}
	// .globl	_Z9sumKernelPhPji
.visible .entry _Z9sumKernelPhPji(
	.param .u64 .ptr .align 1 _Z9sumKernelPhPji_param_0,
	.param .u64 .ptr .align 1 _Z9sumKernelPhPji_param_1,
	.param .u32 _Z9sumKernelPhPji_param_2
)
{
	.reg .pred 	%p<6>;
	.reg .b32 	%r<22>;
	.reg .b64 	%rd<9>;
	// demoted variable
	.shared .align 4 .b8 _ZZ9sumKernelPhPjiE6shared[1024];
	ld.param.u64 	%rd1, [_Z9sumKernelPhPji_param_0];
	ld.param.u64 	%rd2, [_Z9sumKernelPhPji_param_1];
	ld.param.u32 	%r11, [_Z9sumKernelPhPji_param_2];
	mov.u32 	%r1, %tid.x;
	mov.u32 	%r2, %ctaid.x;
	mov.u32 	%r21, %ntid.x;
	mad.lo.s32 	%r4, %r2, %r21, %r1;
	setp.ge.u32 	%p1, %r4, %r11;
	mov.b32 	%r20, 0;
	@%p1 bra 	$L__BB2_2;
	cvta.to.global.u64 	%rd3, %rd1;
	cvt.u64.u32 	%rd4, %r4;
	add.s64 	%rd5, %rd3, %rd4;
	ld.global.u8 	%r20, [%rd5];
$L__BB2_2:
	shl.b32 	%r12, %r1, 2;
	mov.u32 	%r13, _ZZ9sumKernelPhPjiE6shared;
	add.s32 	%r7, %r13, %r12;
	st.shared.u32 	[%r7], %r20;
	bar.sync 	0;
	setp.lt.u32 	%p2, %r21, 2;
	@%p2 bra 	$L__BB2_6;
$L__BB2_3:
	shr.u32 	%r9, %r21, 1;
	setp.ge.u32 	%p3, %r1, %r9;
	@%p3 bra 	$L__BB2_5;
	shl.b32 	%r14, %r9, 2;
	add.s32 	%r15, %r7, %r14;
	ld.shared.u32 	%r16, [%r15];
	ld.shared.u32 	%r17, [%r7];
	add.s32 	%r18, %r17, %r16;
	st.shared.u32 	[%r7], %r18;
$L__BB2_5:
	bar.sync 	0;
	setp.gt.u32 	%p4, %r21, 3;
	mov.u32 	%r21, %r9;
	@%p4 bra 	$L__BB2_3;
$L__BB2_6:
	setp.ne.s32 	%p5, %r1, 0;
	@%p5 bra 	$L__BB2_8;
	ld.shared.u32 	%r19, [_ZZ9sumKernelPhPjiE6shared];
	cvta.to.global.u64 	%rd6, %rd2;
	mul.wide.u32 	%rd7, %r2, 4;
	add.s64 	%rd8, %rd6, %rd7;
	st.global.u32 	[%rd8], %r19;
$L__BB2_8:
	ret;

}


// ===== COMPILED SASS (sm_100) =====

	.target	sm_100

	.elftype	@"ET_EXEC"


//--------------------- .note.nv.tkinfo           --------------------------
	.section	.note.nv.tkinfo,"",@"SHT_NOTE"
	.sectionflags	@"SHF_NOTE_NV_TKINFO"
	.tkinfo
        /*0018*/ 	.word	0x00000002
        /*0030*/ 	.string	""
        /*0030*/ 	.string	"ptxas"
        /*0030*/ 	.string	"Cuda compilation tools, release 13.0, V13.0.88"
        /*0030*/ 	.string	"Build cuda_13.0.r13.0/compiler.36424714_0"
        /*0030*/ 	.string	"-arch sm_100 -m 64 "



//--------------------- .note.nv.cuinfo           --------------------------
	.section	.note.nv.cuinfo,"",@"SHT_NOTE"
	.sectionflags	@"SHF_NOTE_NV_CUINFO"
        /*0018*/ 	.short	0x0002
        /*001a*/ 	.short	0x0064
        /*001c*/ 	.short	0x0082
	.zero		2


//--------------------- .nv.info                  --------------------------
	.section	.nv.info,"",@"SHT_CUDA_INFO"
	.align	4


	//----- nvinfo : EIATTR_REGCOUNT
	.align		4
        /*0000*/ 	.byte	0x04, 0x2f
        /*0002*/ 	.short	(.L_1 - .L_0)
	.align		4
.L_0:
        /*0004*/ 	.word	index@(_Z11part1KernelPhS_j)
        /*0008*/ 	.word	0x00000014


	//----- nvinfo : EIATTR_FRAME_SIZE
	.align		4
.L_1:
        /*000c*/ 	.byte	0x04, 0x11
        /*000e*/ 	.short	(.L_3 - .L_2)
	.align		4
.L_2:
        /*0010*/ 	.word	index@(_Z11part1KernelPhS_j)
        /*0014*/ 	.word	0x00000000


	//----- nvinfo : EIATTR_REGCOUNT
	.align		4
.L_3:
        /*0018*/ 	.byte	0x04, 0x2f
        /*001a*/ 	.short	(.L_5 - .L_4)
	.align		4
.L_4:
        /*001c*/ 	.word	index@(_Z11part2KernelPhPaj)
        /*0020*/ 	.word	0x0000001e


	//----- nvinfo : EIATTR_FRAME_SIZE
	.align		4
.L_5:
        /*0024*/ 	.byte	0x04, 0x11
        /*0026*/ 	.short	(.L_7 - .L_6)
	.align		4
.L_6:
        /*0028*/ 	.word	index@(_Z11part2KernelPhPaj)
        /*002c*/ 	.word	0x00000000


	//----- nvinfo : EIATTR_REGCOUNT
	.align		4
.L_7:
        /*0030*/ 	.byte	0x04, 0x2f
        /*0032*/ 	.short	(.L_9 - .L_8)
	.align		4
.L_8:
        /*0034*/ 	.word	index@(_Z9sumKernelPhPji)
        /*0038*/ 	.word	0x0000000b


	//----- nvinfo : EIATTR_FRAME_SIZE
	.align		4
.L_9:
        /*003c*/ 	.byte	0x04, 0x11
        /*003e*/ 	.short	(.L_11 - .L_10)
	.align		4
.L_10:
        /*0040*/ 	.word	index@(_Z9sumKernelPhPji)
        /*0044*/ 	.word	0x00000000


	//----- nvinfo : EIATTR_MIN_STACK_SIZE
	.align		4
.L_11:
        /*0048*/ 	.byte	0x04, 0x12
        /*004a*/ 	.short	(.L_13 - .L_12)
	.align		4
.L_12:
        /*004c*/ 	.word	index@(_Z9sumKernelPhPji)
        /*0050*/ 	.word	0x00000000


	//----- nvinfo : EIATTR_MIN_STACK_SIZE
	.align		4
.L_13:
        /*0054*/ 	.byte	0x04, 0x12
        /*0056*/ 	.short	(.L_15 - .L_14)
	.align		4
.L_14:
        /*0058*/ 	.word	index@(_Z11part2KernelPhPaj)
        /*005c*/ 	.word	0x00000000


	//----- nvinfo : EIATTR_MIN_STACK_SIZE
	.align		4
.L_15:
        /*0060*/ 	.byte	0x04, 0x12
        /*0062*/ 	.short	(.L_17 - .L_16)
	.align		4
.L_16:
        /*0064*/ 	.word	index@(_Z11part1KernelPhS_j)
        /*0068*/ 	.word	0x00000000
.L_17:


//--------------------- .nv.compat                --------------------------
	.section	.nv.compat,"",@"SHT_CUDA_COMPAT_INFO"
	.align	4
        /*0000*/ 	.byte	0x02, 0x09, 0x00, 0x00, 0x02, 0x02, 0x01, 0x00, 0x02, 0x05, 0x05, 0x00, 0x03, 0x07, 0x01, 0x01
        /*0010*/ 	.byte	0x02, 0x03, 0x00, 0x00, 0x02, 0x06, 0x01, 0x00, 0x04, 0x0b, 0x08, 0x00, 0x09, 0x00, 0x00, 0x00
        /*0020*/ 	.byte	0x00, 0x00, 0x00, 0x00


//--------------------- .nv.info._Z9sumKernelPhPji --------------------------
	.section	.nv.info._Z9sumKernelPhPji,"",@"SHT_CUDA_INFO"
	.sectionflags	@""
	.align	4


	//----- nvinfo : EIATTR_CUDA_API_VERSION
	.align		4
        /*0000*/ 	.byte	0x04, 0x37
        /*0002*/ 	.short	(.L_19 - .L_18)
.L_18:
        /*0004*/ 	.word	0x00000082


	//----- nvinfo : EIATTR_KPARAM_INFO
	.align		4
.L_19:
        /*0008*/ 	.byte	0x04, 0x17
        /*000a*/ 	.short	(.L_21 - .L_20)
.L_20:
        /*000c*/ 	.word	0x00000000
        /*0010*/ 	.short	0x0002
        /*0012*/ 	.short	0x0010
        /*0014*/ 	.byte	0x00, 0xf0, 0x11, 0x00


	//----- nvinfo : EIATTR_KPARAM_INFO
	.align		4
.L_21:
        /*0018*/ 	.byte	0x04, 0x17
        /*001a*/ 	.short	(.L_23 - .L_22)
.L_22:
        /*001c*/ 	.word	0x00000000
        /*0020*/ 	.short	0x0001
        /*0022*/ 	.short	0x0008
        /*0024*/ 	.byte	0x00, 0xf5, 0x21, 0x00


	//----- nvinfo : EIATTR_KPARAM_INFO
	.align		4
.L_23:
        /*0028*/ 	.byte	0x04, 0x17
        /*002a*/ 	.short	(.L_25 - .L_24)
.L_24:
        /*002c*/ 	.word	0x00000000
        /*0030*/ 	.short	0x0000
        /*0032*/ 	.short	0x0000
        /*0034*/ 	.byte	0x00, 0xf5, 0x21, 0x00


	//----- nvinfo : EIATTR_SPARSE_MMA_MASK
	.align		4
.L_25:
        /*0038*/ 	.byte	0x03, 0x50
        /*003a*/ 	.short	0x0000


	//----- nvinfo : EIATTR_MAXREG_COUNT
	.align		4
        /*003c*/ 	.byte	0x03, 0x1b
        /*003e*/ 	.short	0x00ff


	//----- nvinfo : EIATTR_NUM_BARRIERS
	.align		4
        /*0040*/ 	.byte	0x02, 0x4c
        /*0042*/ 	.byte	0x01
	.zero		1


	//----- nvinfo : EIATTR_MERCURY_ISA_VERSION
	.align		4
        /*0044*/ 	.byte	0x03, 0x5f
        /*0046*/ 	.short	0x0101


	//----- nvinfo : EIATTR_VRC_CTA_INIT_COUNT
	.align		4
        /*0048*/ 	.byte	0x02, 0x4a
	.zero		1
	.zero		1


	//----- nvinfo : EIATTR_EXIT_INSTR_OFFSETS
	.align		4
        /*004c*/ 	.byte	0x04, 0x1c
        /*004e*/ 	.short	(.L_27 - .L_26)


	//   ....[0]....
.L_26:
        /*0050*/ 	.word	0x00000220


	//   ....[1]....
        /*0054*/ 	.word	0x000002a0


	//----- nvinfo : EIATTR_CBANK_PARAM_SIZE
	.align		4
.L_27:
        /*0058*/ 	.byte	0x03, 0x19
        /*005a*/ 	.short	0x0014


	//----- nvinfo : EIATTR_PARAM_CBANK
	.align		4
        /*005c*/ 	.byte	0x04, 0x0a
        /*005e*/ 	.short	(.L_29 - .L_28)
	.align		4
.L_28:
        /*0060*/ 	.word	index@(.nv.constant0._Z9sumKernelPhPji)
        /*0064*/ 	.short	0x0380
        /*0066*/ 	.short	0x0014


	//----- nvinfo : EIATTR_SW_WAR
	.align		4
.L_29:
        /*0068*/ 	.byte	0x04, 0x36
        /*006a*/ 	.short	(.L_31 - .L_30)
.L_30:
        /*006c*/ 	.word	0x00000008
.L_31:


//--------------------- .nv.info._Z11part2KernelPhPaj --------------------------
	.section	.nv.info._Z11part2KernelPhPaj,"",@"SHT_CUDA_INFO"
	.sectionflags	@""
	.align	4


	//----- nvinfo : EIATTR_CUDA_API_VERSION
	.align		4
        /*0000*/ 	.byte	0x04, 0x37
        /*0002*/ 	.short	(.L_33 - .L_32)
.L_32:
        /*0004*/ 	.word	0x00000082


	//----- nvinfo : EIATTR_KPARAM_INFO
	.align		4
.L_33:
        /*0008*/ 	.byte	0x04, 0x17
        /*000a*/ 	.short	(.L_35 - .L_34)
.L_34:
        /*000c*/ 	.word	0x00000000
        /*0010*/ 	.short	0x0002
        /*0012*/ 	.short	0x0010
        /*0014*/ 	.byte	0x00, 0xf0, 0x11, 0x00


	//----- nvinfo : EIATTR_KPARAM_INFO
	.align		4
.L_35:
        /*0018*/ 	.byte	0x04, 0x17
        /*001a*/ 	.short	(.L_37 - .L_36)
.L_36:
        /*001c*/ 	.word	0x00000000
        /*0020*/ 	.short	0x0001
        /*0022*/ 	.short	0x0008
        /*0024*/ 	.byte	0x00, 0xf5, 0x21, 0x00


	//----- nvinfo : EIATTR_KPARAM_INFO
	.align		4
.L_37:
        /*0028*/ 	.byte	0x04, 0x17
        /*002a*/ 	.short	(.L_39 - .L_38)
.L_38:
        /*002c*/ 	.word	0x00000000
        /*0030*/ 	.short	0x0000
        /*0032*/ 	.short	0x0000
        /*0034*/ 	.byte	0x00, 0xf5, 0x21, 0x00


	//----- nvinfo : EIATTR_SPARSE_MMA_MASK
	.align		4
.L_39:
        /*0038*/ 	.byte	0x03, 0x50
        /*003a*/ 	.short	0x0000


	//----- nvinfo : EIATTR_MAXREG_COUNT
	.align		4
        /*003c*/ 	.byte	0x03, 0x1b
        /*003e*/ 	.short	0x00ff


	//----- nvinfo : EIATTR_MERCURY_ISA_VERSION
	.align		4
        /*0040*/ 	.byte	0x03, 0x5f
        /*0042*/ 	.short	0x0101


	//----- nvinfo : EIATTR_VRC_CTA_INIT_COUNT
	.align		4
        /*0044*/ 	.byte	0x02, 0x4a
	.zero		1
	.zero		1


	//----- nvinfo : EIATTR_EXIT_INSTR_OFFSETS
	.align		4
        /*0048*/ 	.byte	0x04, 0x1c
        /*004a*/ 	.short	(.L_41 - .L_40)


	//   ....[0]....
.L_40:
        /*004c*/ 	.word	0x00000070


	//   ....[1]....
        /*0050*/ 	.word	0x00000eb0


	//----- nvinfo : EIATTR_CBANK_PARAM_SIZE
	.align		4
.L_41:
        /*0054*/ 	.byte	0x03, 0x19
        /*0056*/ 	.short	0x0014


	//----- nvinfo : EIATTR_PARAM_CBANK
	.align		4
        /*0058*/ 	.byte	0x04, 0x0a
        /*005a*/ 	.short	(.L_43 - .L_42)
	.align		4
.L_42:
        /*005c*/ 	.word	index@(.nv.constant0._Z11part2KernelPhPaj)
        /*0060*/ 	.short	0x0380
        /*0062*/ 	.short	0x0014


	//----- nvinfo : EIATTR_SW_WAR
	.align		4
.L_43:
        /*0064*/ 	.byte	0x04, 0x36
        /*0066*/ 	.short	(.L_45 - .L_44)
.L_44:
        /*0068*/ 	.word	0x00000008
.L_45:


//--------------------- .nv.info._Z11part1KernelPhS_j --------------------------
	.section	.nv.info._Z11part1KernelPhS_j,"",@"SHT_CUDA_INFO"
	.sectionflags	@""
	.align	4


	//----- nvinfo : EIATTR_CUDA_API_VERSION
	.align		4
        /*0000*/ 	.byte	0x04, 0x37
        /*0002*/ 	.short	(.L_47 - .L_46)
.L_46:
        /*0004*/ 	.word	0x00000082


	//----- nvinfo : EIATTR_KPARAM_INFO
	.align		4
.L_47:
        /*0008*/ 	.byte	0x04, 0x17
        /*000a*/ 	.short	(.L_49 - .L_48)
.L_48:
        /*000c*/ 	.word	0x00000000
        /*0010*/ 	.short	0x0002
        /*0012*/ 	.short	0x0010
        /*0014*/ 	.byte	0x00, 0xf0, 0x11, 0x00


	//----- nvinfo : EIATTR_KPARAM_INFO
	.align		4
.L_49:
        /*0018*/ 	.byte	0x04, 0x17
        /*001a*/ 	.short	(.L_51 - .L_50)
.L_50:
        /*001c*/ 	.word	0x00000000
        /*0020*/ 	.short	0x0001
        /*0022*/ 	.short	0x0008
        /*0024*/ 	.byte	0x00, 0xf5, 0x21, 0x00


	//----- nvinfo : EIATTR_KPARAM_INFO
	.align		4
.L_51:
        /*0028*/ 	.byte	0x04, 0x17
        /*002a*/ 	.short	(.L_53 - .L_52)
.L_52:
        /*002c*/ 	.word	0x00000000
        /*0030*/ 	.short	0x0000
        /*0032*/ 	.short	0x0000
        /*0034*/ 	.byte	0x00, 0xf5, 0x21, 0x00


	//----- nvinfo : EIATTR_SPARSE_MMA_MASK
	.align		4
.L_53:
        /*0038*/ 	.byte	0x03, 0x50
        /*003a*/ 	.short	0x0000


	//----- nvinfo : EIATTR_MAXREG_COUNT
	.align		4
        /*003c*/ 	.byte	0x03, 0x1b
        /*003e*/ 	.short	0x00ff


	//----- nvinfo : EIATTR_MERCURY_ISA_VERSION
	.align		4
        /*0040*/ 	.byte	0x03, 0x5f
        /*0042*/ 	.short	0x0101


	//----- nvinfo : EIATTR_VRC_CTA_INIT_COUNT
	.align		4
        /*0044*/ 	.byte	0x02, 0x4a
	.zero		1
	.zero		1


	//----- nvinfo : EIATTR_EXIT_INSTR_OFFSETS
	.align		4
        /*0048*/ 	.byte	0x04, 0x1c
        /*004a*/ 	.short	(.L_55 - .L_54)


	//   ....[0]....
.L_54:
        /*004c*/ 	.word	0x00000070


	//   ....[1]....
        /*0050*/ 	.word	0x00000650


	//----- nvinfo : EIATTR_CBANK_PARAM_SIZE
	.align		4
.L_55:
        /*0054*/ 	.byte	0x03, 0x19
        /*0056*/ 	.short	0x0014


	//----- nvinfo : EIATTR_PARAM_CBANK
	.align		4
        /*0058*/ 	.byte	0x04, 0x0a
        /*005a*/ 	.short	(.L_57 - .L_56)
	.align		4
.L_56:
        /*005c*/ 	.word	index@(.nv.constant0._Z11part1KernelPhS_j)
        /*0060*/ 	.short	0x0380
        /*0062*/ 	.short	0x0014


	//----- nvinfo : EIATTR_SW_WAR
	.align		4
.L_57:
        /*0064*/ 	.byte	0x04, 0x36
        /*0066*/ 	.short	(.L_59 - .L_58)
.L_58:
        /*0068*/ 	.word	0x00000008
.L_59:


//--------------------- .nv.callgraph             --------------------------
	.section	.nv.callgraph,"",@"SHT_CUDA_CALLGRAPH"
	.align	4
	.sectionentsize	8
	.align		4
        /*0000*/ 	.word	0x00000000
	.align		4
        /*0004*/ 	.word	0xffffffff
	.align		4
        /*0008*/ 	.word	0x00000000
	.align		4
        /*000c*/ 	.word	0xfffffffe
	.align		4
        /*0010*/ 	.word	0x00000000
	.align		4
        /*0014*/ 	.word	0xfffffffd
	.align		4
        /*0018*/ 	.word	0x00000000
	.align		4
        /*001c*/ 	.word	0xfffffffc


//--------------------- .text._Z9sumKernelPhPji   --------------------------
	.section	.text._Z9sumKernelPhPji,"ax",@progbits
	.align	128
        .global         _Z9sumKernelPhPji
        .type           _Z9sumKernelPhPji,@function
        .size           _Z9sumKernelPhPji,(.L_x_7 - _Z9sumKernelPhPji)
        .other          _Z9sumKernelPhPji,@"STO_CUDA_ENTRY STV_DEFAULT"
_Z9sumKernelPhPji:
.text._Z9sumKernelPhPji:
[----:B------:R-:W-:Y:S01]  /*0000*/  LDC R1, c[0x0][0x37c] ;  /* 0x0000df00ff017b82 */ /* 0x000fe20000000800 */
[----:B------:R-:W0:Y:S01]  /*0010*/  S2R R6, SR_TID.X ;  /* 0x0000000000067919 */ /* 0x000e220000002100 */
[----:B------:R-:W0:Y:S01]  /*0020*/  LDCU UR8, c[0x0][0x360] ;  /* 0x00006c00ff0877ac */ /* 0x000e220008000800 */
[----:B------:R-:W0:Y:S01]  /*0030*/  S2R R7, SR_CTAID.X ;  /* 0x0000000000077919 */ /* 0x000e220000002500 */
[----:B------:R-:W1:Y:S01]  /*0040*/  LDCU UR4, c[0x0][0x390] ;  /* 0x00007200ff0477ac */ /* 0x000e620008000800 */
[----:B------:R-:W2:Y:S01]  /*0050*/  LDCU.64 UR6, c[0x0][0x358] ;  /* 0x00006b00ff0677ac */ /* 0x000ea20008000a00 */
[----:B0-----:R-:W-:-:S05]  /*0060*/  IMAD R3, R7, UR8, R6 ;  /* 0x0000000807037c24 */ /* 0x001fca000f8e0206 */
[----:B-1----:R-:W-:-:S13]  /*0070*/  ISETP.GE.U32.AND P0, PT, R3, UR4, PT ;  /* 0x0000000403007c0c */ /* 0x002fda000bf06070 */
[----:B------:R-:W0:Y:S02]  /*0080*/  @!P0 LDC.64 R4, c[0x0][0x380] ;  /* 0x0000e000ff048b82 */ /* 0x000e240000000a00 */
[----:B0-----:R-:W-:Y:S01]  /*0090*/  @!P0 IADD3 R2, P1, PT, R3, R4, RZ ;  /* 0x0000000403028210 */ /* 0x001fe20007f3e0ff */
[----:B------:R-:W-:-:S04]  /*00a0*/  IMAD.MOV.U32 R4, RZ, RZ, RZ ;  /* 0x000000ffff047224 */ /* 0x000fc800078e00ff */
[----:B------:R-:W-:-:S05]  /*00b0*/  @!P0 IMAD.X R3, RZ, RZ, R5, P1 ;  /* 0x000000ffff038224 */ /* 0x000fca00008e0605 */
[----:B--2---:R-:W2:Y:S01]  /*00c0*/  @!P0 LDG.E.U8 R4, desc[UR6][R2.64] ;  /* 0x0000000602048981 */ /* 0x004ea2000c1e1100 */
[----:B------:R-:W0:Y:S01]  /*00d0*/  S2UR UR5, SR_CgaCtaId ;  /* 0x00000000000579c3 */ /* 0x000e220000008800 */
[----:B------:R-:W-:Y:S01]  /*00e0*/  IMAD.U32 R0, RZ, RZ, UR8 ;  /* 0x00000008ff007e24 */ /* 0x000fe2000f8e00ff */
[----:B------:R-:W-:Y:S01]  /*00f0*/  UMOV UR4, 0x400 ;  /* 0x0000040000047882 */ /* 0x000fe20000000000 */
[----:B------:R-:W-:-:S03]  /*0100*/  ISETP.NE.AND P0, PT, R6, RZ, PT ;  /* 0x000000ff0600720c */ /* 0x000fc60003f05270 */
[----:B------:R-:W-:Y:S01]  /*0110*/  ISETP.GE.U32.AND P1, PT, R0, 0x2, PT ;  /* 0x000000020000780c */ /* 0x000fe20003f26070 */
[----:B0-----:R-:W-:-:S06]  /*0120*/  ULEA UR4, UR5, UR4, 0x18 ;  /* 0x0000000405047291 */ /* 0x001fcc000f8ec0ff */
[----:B------:R-:W-:-:S05]  /*0130*/  LEA R5, R6, UR4, 0x2 ;  /* 0x0000000406057c11 */ /* 0x000fca000f8e10ff */
[----:B--2---:R0:W-:Y:S01]  /*0140*/  STS [R5], R4 ;  /* 0x0000000405007388 */ /* 0x0041e20000000800 */
[----:B------:R-:W-:Y:S06]  /*0150*/  BAR.SYNC.DEFER_BLOCKING 0x0 ;  /* 0x0000000000007b1d */ /* 0x000fec0000010000 */
[----:B------:R-:W-:Y:S05]  /*0160*/  @!P1 BRA `(.L_x_0) ;  /* 0x00000000002c9947 */ /* 0x000fea0003800000 */
.L_x_1:
[----:B------:R-:W-:-:S04]  /*0170*/  SHF.R.U32.HI R8, RZ, 0x1, R0 ;  /* 0x00000001ff087819 */ /* 0x000fc80000011600 */
[----:B------:R-:W-:-:S13]  /*0180*/  ISETP.GE.U32.AND P1, PT, R6, R8, PT ;  /* 0x000000080600720c */ /* 0x000fda0003f26070 */
[----:B------:R-:W-:Y:S01]  /*0190*/  @!P1 IMAD R2, R8, 0x4, R5 ;  /* 0x0000000408029824 */ /* 0x000fe200078e0205 */
[----:B------:R-:W-:Y:S05]  /*01a0*/  @!P1 LDS R3, [R5] ;  /* 0x0000000005039984 */ /* 0x000fea0000000800 */
[----:B------:R-:W0:Y:S02]  /*01b0*/  @!P1 LDS R2, [R2] ;  /* 0x0000000002029984 */ /* 0x000e240000000800 */
[----:B0-----:R-:W-:-:S05]  /*01c0*/  @!P1 IMAD.IADD R4, R2, 0x1, R3 ;  /* 0x0000000102049824 */ /* 0x001fca00078e0203 */
[----:B------:R1:W-:Y:S01]  /*01d0*/  @!P1 STS [R5], R4 ;  /* 0x0000000405009388 */ /* 0x0003e20000000800 */
[----:B------:R-:W-:Y:S01]  /*01e0*/  BAR.SYNC.DEFER_BLOCKING 0x0 ;  /* 0x0000000000007b1d */ /* 0x000fe20000010000 */
[----:B------:R-:W-:Y:S01]  /*01f0*/  ISETP.GT.U32.AND P1, PT, R0, 0x3, PT ;  /* 0x000000030000780c */ /* 0x000fe20003f24070 */
[----:B------:R-:W-:-:S12]  /*0200*/  IMAD.MOV.U32 R0, RZ, RZ, R8 ;  /* 0x000000ffff007224 */ /* 0x000fd800078e0008 */
[----:B-1----:R-:W-:Y:S05]  /*0210*/  @P1 BRA `(.L_x_1) ;  /* 0xfffffffc00d41947 */ /* 0x002fea000383ffff */
.L_x_0:
[----:B------:R-:W-:Y:S05]  /*0220*/  @P0 EXIT ;  /* 0x000000000000094d */ /* 0x000fea0003800000 */
[----:B------:R-:W1:Y:S01]  /*0230*/  S2UR UR5, SR_CgaCtaId ;  /* 0x00000000000579c3 */ /* 0x000e620000008800 */
[----:B------:R-:W-:-:S07]  /*0240*/  UMOV UR4, 0x400 ;  /* 0x0000040000047882 */ /* 0x000fce0000000000 */
[----:B------:R-:W2:Y:S01]  /*0250*/  LDC.64 R2, c[0x0][0x388] ;  /* 0x0000e200ff027b82 */ /* 0x000ea20000000a00 */
[----:B-1----:R-:W-:Y:S01]  /*0260*/  ULEA UR4, UR5, UR4, 0x18 ;  /* 0x0000000405047291 */ /* 0x002fe2000f8ec0ff */
[----:B--2---:R-:W-:-:S08]  /*0270*/  IMAD.WIDE.U32 R2, R7, 0x4, R2 ;  /* 0x0000000407027825 */ /* 0x004fd000078e0002 */
[----:B0-----:R-:W0:Y:S04]  /*0280*/  LDS R5, [UR4] ;  /* 0x00000004ff057984 */ /* 0x001e280008000800 */
[----:B0-----:R-:W-:Y:S01]  /*0290*/  STG.E desc[UR6][R2.64], R5 ;  /* 0x0000000502007986 */ /* 0x001fe2000c101906 */
[----:B------:R-:W-:Y:S05]  /*02a0*/  EXIT ;  /* 0x000000000000794d */ /* 0x000fea0003800000 */
.L_x_2:
[----:B------:R-:W-:-:S00]  /*02b0*/  BRA `(.L_x_2) ;  /* 0xfffffffc00fc7947 */ /* 0x000fc0000383ffff */
[----:B------:R-:W-:-:S00]  /*02c0*/  NOP ;  /* 0x0000000000007918 */ /* 0x000fc00000000000 */
        /* <DEDUP_REMOVED lines=11> */
.L_x_7:


//--------------------- .text._Z11part2KernelPhPaj --------------------------
	.section	.text._Z11part2KernelPhPaj,"ax",@progbits
	.align	128
        .global         _Z11part2KernelPhPaj
        .type           _Z11part2KernelPhPaj,@function
        .size           _Z11part2KernelPhPaj,(.L_x_8 - _Z11part2KernelPhPaj)
        .other          _Z11part2KernelPhPaj,@"STO_CUDA_ENTRY STV_DEFAULT"
_Z11part2KernelPhPaj:
.text._Z11part2KernelPhPaj:
[----:B------:R-:W0:Y:S01]  /*0000*/  LDC R1, c[0x0][0x37c] ;  /* 0x0000df00ff017b82 */ /* 0x000e220000000800 */
[----:B------:R-:W1:Y:S01]  /*0010*/  S2R R0, SR_CTAID.X ;  /* 0x0000000000007919 */ /* 0x000e620000002500 */
[----:B------:R-:W1:Y:S01]  /*0020*/  LDCU UR4, c[0x0][0x360] ;  /* 0x00006c00ff0477ac */ /* 0x000e620008000800 */
[----:B------:R-:W1:Y:S01]  /*0030*/  S2R R3, SR_TID.X ;  /* 0x0000000000037919 */ /* 0x000e620000002100 */
[----:B------:R-:W2:Y:S01]  /*0040*/  LDCU UR5, c[0x0][0x390] ;  /* 0x00007200ff0577ac */ /* 0x000ea20008000800 */
[----:B-1----:R-:W-:-:S05]  /*0050*/  IMAD R0, R0, UR4, R3 ;  /* 0x0000000400007c24 */ /* 0x002fca000f8e0203 */
[----:B--2---:R-:W-:-:S13]  /*0060*/  ISETP.GE.U32.AND P0, PT, R0, UR5, PT ;  /* 0x0000000500007c0c */ /* 0x004fda000bf06070 */
[----:B0-----:R-:W-:Y:S05]  /*0070*/  @P0 EXIT ;  /* 0x000000000000094d */ /* 0x001fea0003800000 */
[----:B------:R-:W0:Y:S01]  /*0080*/  LDCU.64 UR4, c[0x0][0x380] ;  /* 0x00007000ff0477ac */ /* 0x000e220008000a00 */
[----:B------:R-:W1:Y:S01]  /*0090*/  LDCU.64 UR6, c[0x0][0x358] ;  /* 0x00006b00ff0677ac */ /* 0x000e620008000a00 */
[----:B0-----:R-:W-:-:S05]  /*00a0*/  LEA R2, P0, R0, UR4, 0x6 ;  /* 0x0000000400027c11 */ /* 0x001fca000f8030ff */
[----:B------:R-:W-:-:S05]  /*00b0*/  IMAD.X R3, RZ, RZ, UR5, P0 ;  /* 0x00000005ff037e24 */ /* 0x000fca00080e06ff */
[----:B-1----:R-:W2:Y:S04]  /*00c0*/  LDG.E.U8 R6, desc[UR6][R2.64+0x1] ;  /* 0x0000010602067981 */ /* 0x002ea8000c1e1100 */
[----:B------:R-:W3:Y:S04]  /*00d0*/  LDG.E.U8 R4, desc[UR6][R2.64] ;  /* 0x0000000602047981 */ /* 0x000ee8000c1e1100 */
[----:B------:R-:W4:Y:S01]  /*00e0*/  LDG.E.U8 R9, desc[UR6][R2.64+0x2] ;  /* 0x0000020602097981 */ /* 0x000f22000c1e1100 */
[----:B------:R-:W-:Y:S01]  /*00f0*/  UMOV UR4, URZ ;  /* 0x000000ff00047c82 */ /* 0x000fe20008000000 */
[----:B--2---:R-:W-:-:S02]  /*0100*/  VIADD R7, R6, 0xffffffc6 ;  /* 0xffffffc606077836 */ /* 0x004fc40000000000 */
[----:B---3--:R-:W-:-:S03]  /*0110*/  VIADD R5, R4, 0xffffffc6 ;  /* 0xffffffc604057836 */ /* 0x008fc60000000000 */
[----:B------:R-:W-:Y:S01]  /*0120*/  LOP3.LUT R7, R7, 0xff, RZ, 0xc0, !PT ;  /* 0x000000ff07077812 */ /* 0x000fe200078ec0ff */
[----:B------:R-:W-:Y:S02]  /*0130*/  VIADD R4, R4, 0xffffffd0 ;  /* 0xffffffd004047836 */ /* 0x000fe40000000000 */
[----:B----4-:R-:W-:Y:S01]  /*0140*/  VIADD R8, R9, 0xffffffc6 ;  /* 0xffffffc609087836 */ /* 0x010fe20000000000 */
[----:B------:R-:W-:Y:S01]  /*0150*/  LOP3.LUT R5, R5, 0xff, RZ, 0xc0, !PT ;  /* 0x000000ff05057812 */ /* 0x000fe200078ec0ff */
[----:B------:R-:W-:Y:S01]  /*0160*/  VIADD R9, R9, 0xffffffd0 ;  /* 0xffffffd009097836 */ /* 0x000fe20000000000 */
[----:B------:R-:W-:Y:S02]  /*0170*/  ISETP.GE.U32.AND P1, PT, R7, 0xf6, PT ;  /* 0x000000f60700780c */ /* 0x000fe40003f26070 */
[----:B------:R-:W-:Y:S01]  /*0180*/  LOP3.LUT R7, R8, 0xff, RZ, 0xc0, !PT ;  /* 0x000000ff08077812 */ /* 0x000fe200078ec0ff */
[----:B------:R-:W-:Y:S01]  /*0190*/  VIADD R8, R6, 0xffffffd0 ;  /* 0xffffffd006087836 */ /* 0x000fe20000000000 */
[----:B------:R-:W-:-:S02]  /*01a0*/  ISETP.GE.U32.AND P0, PT, R5, 0xf6, PT ;  /* 0x000000f60500780c */ /* 0x000fc40003f06070 */
[----:B------:R-:W-:Y:S02]  /*01b0*/  ISETP.GE.U32.AND P2, PT, R7, 0xf6, PT ;  /* 0x000000f60700780c */ /* 0x000fe40003f46070 */
[CC--:B------:R-:W-:Y:S02]  /*01c0*/  SEL R5, R1.reuse, R4.reuse, !P0 ;  /* 0x0000000401057207 */ /* 0x0c0fe40004000000 */
[----:B------:R-:W-:Y:S02]  /*01d0*/  SEL R6, RZ, 0x1, !P0 ;  /* 0x00000001ff067807 */ /* 0x000fe40004000000 */
[----:B------:R-:W-:Y:S02]  /*01e0*/  SEL R10, R8, R5, !P0 ;  /* 0x00000005080a7207 */ /* 0x000fe40004000000 */
[----:B------:R-:W-:Y:S02]  /*01f0*/  SEL R6, R6, 0x1, !P1 ;  /* 0x0000000106067807 */ /* 0x000fe40004800000 */
[----:B------:R-:W-:-:S02]  /*0200*/  @!P1 SEL R8, R1, R4, !P0 ;  /* 0x0000000401089207 */ /* 0x000fc40004000000 */
[----:B------:R-:W-:Y:S02]  /*0210*/  SEL R5, R5, R10, !P1 ;  /* 0x0000000a05057207 */ /* 0x000fe40004800000 */
[----:B------:R-:W-:Y:S02]  /*0220*/  ISETP.NE.AND P0, PT, R6, RZ, PT ;  /* 0x000000ff0600720c */ /* 0x000fe40003f05270 */
[----:B------:R-:W-:Y:S02]  /*0230*/  IADD3 R2, P1, PT, R2, 0x1, RZ ;  /* 0x0000000102027810 */ /* 0x000fe40007f3e0ff */
[----:B------:R-:W-:Y:S02]  /*0240*/  SEL R8, R8, R9, !P2 ;  /* 0x0000000908087207 */ /* 0x000fe40005000000 */
[----:B------:R-:W-:Y:S01]  /*0250*/  @P2 SEL R5, R9, R5, !P0 ;  /* 0x0000000509052207 */ /* 0x000fe20004000000 */
[----:B------:R-:W-:Y:S01]  /*0260*/  IMAD.X R3, RZ, RZ, R3, P1 ;  /* 0x000000ffff037224 */ /* 0x000fe200008e0603 */
[----:B------:R-:W-:-:S02]  /*0270*/  SEL R4, R6, 0x1, !P2 ;  /* 0x0000000106047807 */ /* 0x000fc40005000000 */
[----:B------:R-:W-:Y:S02]  /*0280*/  PRMT R6, R8, 0x7610, R6 ;  /* 0x0000761008067816 */ /* 0x000fe40000000006 */
[----:B------:R-:W-:-:S07]  /*0290*/  PRMT R24, R5, 0x7610, R24 ;  /* 0x0000761005187816 */ /* 0x000fce0000000018 */
.L_x_3:
[----:B------:R-:W2:Y:S04]  /*02a0*/  LDG.E.U8 R5, desc[UR6][R2.64+0x2] ;  /* 0x0000020602057981 */ /* 0x000ea8000c1e1100 */
[----:B------:R-:W3:Y:S04]  /*02b0*/  LDG.E.U8 R19, desc[UR6][R2.64+0x3] ;  /* 0x0000030602137981 */ /* 0x000ee8000c1e1100 */
[----:B------:R-:W4:Y:S04]  /*02c0*/  LDG.E.U8 R22, desc[UR6][R2.64+0x4] ;  /* 0x0000040602167981 */ /* 0x000f28000c1e1100 */
[----:B------:R-:W5:Y:S04]  /*02d0*/  LDG.E.U8 R21, desc[UR6][R2.64+0x5] ;  /* 0x0000050602157981 */ /* 0x000f68000c1e1100 */
        /* <DEDUP_REMOVED lines=11> */
[----:B------:R-:W5:Y:S01]  /*0390*/  LDG.E.U8 R8, desc[UR6][R2.64+0x11] ;  /* 0x0000110602087981 */ /* 0x000f62000c1e1100 */
[----:B------:R-:W-:Y:S01]  /*03a0*/  ISETP.NE.AND P1, PT, R4, RZ, PT ;  /* 0x000000ff0400720c */ /* 0x000fe20003f25270 */
[----:B--2---:R-:W-:-:S05]  /*03b0*/  VIADD R7, R5, 0xffffffc6 ;  /* 0xffffffc605077836 */ /* 0x004fca0000000000 */
[----:B------:R-:W-:Y:S02]  /*03c0*/  LOP3.LUT R23, R7, 0xff, RZ, 0xc0, !PT ;  /* 0x000000ff07177812 */ /* 0x000fe400078ec0ff */
[----:B------:R-:W2:Y:S01]  /*03d0*/  LDG.E.U8 R7, desc[UR6][R2.64+0x12] ;  /* 0x0000120602077981 */ /* 0x000ea2000c1e1100 */
[----:B---3--:R-:W-:Y:S01]  /*03e0*/  VIADD R25, R19, 0xffffffc6 ;  /* 0xffffffc613197836 */ /* 0x008fe20000000000 */
[----:B------:R-:W-:-:S04]  /*03f0*/  ISETP.GE.U32.AND P0, PT, R23, 0xf6, PT ;  /* 0x000000f61700780c */ /* 0x000fc80003f06070 */
[----:B------:R-:W-:-:S04]  /*0400*/  LOP3.LUT R25, R25, 0xff, RZ, 0xc0, !PT ;  /* 0x000000ff19197812 */ /* 0x000fc800078ec0ff */
[----:B------:R-:W-:Y:S01]  /*0410*/  ISETP.GE.U32.AND P2, PT, R25, 0xf6, PT ;  /* 0x000000f61900780c */ /* 0x000fe20003f46070 */
[----:B------:R-:W-:Y:S01]  /*0420*/  VIADD R25, R5, 0xffffffd0 ;  /* 0xffffffd005197836 */ /* 0x000fe20000000000 */
[----:B------:R-:W-:Y:S01]  /*0430*/  SEL R23, R4, 0x1, !P0 ;  /* 0x0000000104177807 */ /* 0x000fe20004000000 */
[----:B------:R-:W3:Y:S04]  /*0440*/  LDG.E.U8 R5, desc[UR6][R2.64+0x13] ;  /* 0x0000130602057981 */ /* 0x000ee8000c1e1100 */
[----:B------:R-:W3:Y:S01]  /*0450*/  LDG.E.U8 R4, desc[UR6][R2.64+0x14] ;  /* 0x0000140602047981 */ /* 0x000ee2000c1e1100 */
[----:B------:R-:W-:Y:S01]  /*0460*/  VIADD R19, R19, 0xffffffd0 ;  /* 0xffffffd013137836 */ /* 0x000fe20000000000 */
[----:B------:R-:W-:Y:S02]  /*0470*/  @P0 SEL R24, R25, R24, !P1 ;  /* 0x0000001819180207 */ /* 0x000fe40004800000 */
[----:B------:R-:W-:-:S04]  /*0480*/  ISETP.NE.AND P1, PT, R23, RZ, PT ;  /* 0x000000ff1700720c */ /* 0x000fc80003f25270 */
[----:B------:R-:W-:Y:S02]  /*0490*/  SEL R27, R19, R24, !P1 ;  /* 0x00000018131b7207 */ /* 0x000fe40004800000 */
[----:B------:R-:W-:Y:S02]  /*04a0*/  @!P2 SEL R19, R6, R25, !P0 ;  /* 0x000000190613a207 */ /* 0x000fe40004000000 */
[----:B------:R-:W3:Y:S01]  /*04b0*/  LDG.E.U8 R6, desc[UR6][R2.64+0x15] ;  /* 0x0000150602067981 */ /* 0x000ee2000c1e1100 */
[----:B----4-:R-:W-:-:S05]  /*04c0*/  VIADD R25, R22, 0xffffffc6 ;  /* 0xffffffc616197836 */ /* 0x010fca0000000000 */
[----:B------:R-:W-:-:S04]  /*04d0*/  LOP3.LUT R25, R25, 0xff, RZ, 0xc0, !PT ;  /* 0x000000ff19197812 */ /* 0x000fc800078ec0ff */
[----:B------:R-:W-:Y:S01]  /*04e0*/  ISETP.GE.U32.AND P4, PT, R25, 0xf6, PT ;  /* 0x000000f61900780c */ /* 0x000fe20003f86070 */
[----:B-----5:R-:W-:-:S05]  /*04f0*/  VIADD R25, R21, 0xffffffc6 ;  /* 0xffffffc615197836 */ /* 0x020fca0000000000 */
[----:B------:R-:W-:-:S04]  /*0500*/  LOP3.LUT R25, R25, 0xff, RZ, 0xc0, !PT ;  /* 0x000000ff19197812 */ /* 0x000fc800078ec0ff */
[----:B------:R-:W-:Y:S01]  /*0510*/  ISETP.GE.U32.AND P0, PT, R25, 0xf6, PT ;  /* 0x000000f61900780c */ /* 0x000fe20003f06070 */
[----:B------:R-:W-:Y:S01]  /*0520*/  VIADD R25, R18, 0xffffffc6 ;  /* 0xffffffc612197836 */ /* 0x000fe20000000000 */
[----:B------:R-:W-:-:S04]  /*0530*/  SEL R23, R23, 0x1, !P2 ;  /* 0x0000000117177807 */ /* 0x000fc80005000000 */
[----:B------:R-:W-:Y:S01]  /*0540*/  LOP3.LUT R25, R25, 0xff, RZ, 0xc0, !PT ;  /* 0x000000ff19197812 */ /* 0x000fe200078ec0ff */
[----:B------:R-:W-:Y:S01]  /*0550*/  VIADD R26, R20, 0xffffffc6 ;  /* 0xffffffc6141a7836 */ /* 0x000fe20000000000 */
[----:B------:R-:W-:Y:S02]  /*0560*/  SEL R24, R24, R27, !P2 ;  /* 0x0000001b18187207 */ /* 0x000fe40005000000 */
[----:B------:R-:W-:Y:S01]  /*0570*/  ISETP.GE.U32.AND P2, PT, R25, 0xf6, PT ;  /* 0x000000f61900780c */ /* 0x000fe20003f46070 */
[----:B------:R-:W-:Y:S01]  /*0580*/  VIADD R25, R17, 0xffffffc6 ;  /* 0xffffffc611197836 */ /* 0x000fe20000000000 */
[C---:B------:R-:W-:Y:S01]  /*0590*/  ISETP.NE.AND P3, PT, R23.reuse, RZ, PT ;  /* 0x000000ff1700720c */ /* 0x040fe20003f65270 */
[----:B------:R-:W-:Y:S01]  /*05a0*/  VIADD R22, R22, 0xffffffd0 ;  /* 0xffffffd016167836 */ /* 0x000fe20000000000 */
[----:B------:R-:W-:Y:S01]  /*05b0*/  SEL R23, R23, 0x1, !P4 ;  /* 0x0000000117177807 */ /* 0x000fe20006000000 */
[----:B------:R-:W-:Y:S01]  /*05c0*/  VIADD R21, R21, 0xffffffd0 ;  /* 0xffffffd015157836 */ /* 0x000fe20000000000 */
[----:B------:R-:W-:-:S02]  /*05d0*/  LOP3.LUT R26, R26, 0xff, RZ, 0xc0, !PT ;  /* 0x000000ff1a1a7812 */ /* 0x000fc400078ec0ff */
[----:B------:R-:W-:Y:S02]  /*05e0*/  LOP3.LUT R25, R25, 0xff, RZ, 0xc0, !PT ;  /* 0x000000ff19197812 */ /* 0x000fe400078ec0ff */
[----:B------:R-:W-:Y:S02]  /*05f0*/  ISETP.NE.AND P6, PT, R23, RZ, PT ;  /* 0x000000ff1700720c */ /* 0x000fe40003fc5270 */
[----:B------:R-:W-:Y:S02]  /*0600*/  @P4 SEL R24, R22, R24, !P3 ;  /* 0x0000001816184207 */ /* 0x000fe40005800000 */
[----:B------:R-:W-:Y:S02]  /*0610*/  ISETP.GE.U32.AND P1, PT, R26, 0xf6, PT ;  /* 0x000000f61a00780c */ /* 0x000fe40003f26070 */
[----:B------:R-:W-:Y:S02]  /*0620*/  ISETP.GE.U32.AND P5, PT, R25, 0xf6, PT ;  /* 0x000000f61900780c */ /* 0x000fe40003fa6070 */
[----:B------:R-:W-:-:S02]  /*0630*/  SEL R25, R21, R24, !P6 ;  /* 0x0000001815197207 */ /* 0x000fc40007000000 */
[----:B------:R-:W-:Y:S02]  /*0640*/  SEL R26, R23, 0x1, !P0 ;  /* 0x00000001171a7807 */ /* 0x000fe40004000000 */
[----:B------:R-:W-:Y:S01]  /*0650*/  SEL R23, R24, R25, !P0 ;  /* 0x0000001918177207 */ /* 0x000fe20004000000 */
[----:B------:R-:W-:Y:S01]  /*0660*/  VIADD R24, R16, 0xffffffc6 ;  /* 0xffffffc610187836 */ /* 0x000fe20000000000 */
[----:B------:R-:W-:Y:S01]  /*0670*/  ISETP.NE.AND P6, PT, R26, RZ, PT ;  /* 0x000000ff1a00720c */ /* 0x000fe20003fc5270 */
[----:B------:R-:W-:Y:S01]  /*0680*/  VIADD R20, R20, 0xffffffd0 ;  /* 0xffffffd014147836 */ /* 0x000fe20000000000 */
[----:B------:R-:W-:Y:S01]  /*0690*/  SEL R26, R26, 0x1, !P1 ;  /* 0x000000011a1a7807 */ /* 0x000fe20004800000 */
[----:B------:R-:W-:Y:S01]  /*06a0*/  VIADD R18, R18, 0xffffffd0 ;  /* 0xffffffd012127836 */ /* 0x000fe20000000000 */
[----:B------:R-:W-:Y:S02]  /*06b0*/  LOP3.LUT R24, R24, 0xff, RZ, 0xc0, !PT ;  /* 0x000000ff18187812 */ /* 0x000fe400078ec0ff */
[----:B------:R-:W-:-:S02]  /*06c0*/  ISETP.NE.AND P3, PT, R26, RZ, PT ;  /* 0x000000ff1a00720c */ /* 0x000fc40003f65270 */
[----:B------:R-:W-:Y:S02]  /*06d0*/  @P1 SEL R23, R20, R23, !P6 ;  /* 0x0000001714171207 */ /* 0x000fe40007000000 */
[----:B------:R-:W-:Y:S02]  /*06e0*/  ISETP.GE.U32.AND P6, PT, R24, 0xf6, PT ;  /* 0x000000f61800780c */ /* 0x000fe40003fc6070 */
[----:B------:R-:W-:Y:S02]  /*06f0*/  SEL R24, R18, R23, !P3 ;  /* 0x0000001712187207 */ /* 0x000fe40005800000 */
[----:B------:R-:W-:Y:S01]  /*0700*/  SEL R26, R26, 0x1, !P2 ;  /* 0x000000011a1a7807 */ /* 0x000fe20005000000 */
[----:B------:R-:W-:Y:S01]  /*0710*/  VIADD R17, R17, 0xffffffd0 ;  /* 0xffffffd011117836 */ /* 0x000fe20000000000 */
[----:B------:R-:W-:Y:S01]  /*0720*/  SEL R23, R23, R24, !P2 ;  /* 0x0000001817177207 */ /* 0x000fe20005000000 */
[----:B------:R-:W-:Y:S01]  /*0730*/  VIADD R24, R12, 0xffffffc6 ;  /* 0xffffffc60c187836 */ /* 0x000fe20000000000 */
[----:B------:R-:W-:-:S02]  /*0740*/  ISETP.NE.AND P3, PT, R26, RZ, PT ;  /* 0x000000ff1a00720c */ /* 0x000fc40003f65270 */
[----:B------:R-:W-:Y:S01]  /*0750*/  SEL R26, R26, 0x1, !P5 ;  /* 0x000000011a1a7807 */ /* 0x000fe20006800000 */
[----:B------:R-:W-:Y:S01]  /*0760*/  VIADD R16, R16, 0xffffffd0 ;  /* 0xffffffd010107836 */ /* 0x000fe20000000000 */
[----:B------:R-:W-:Y:S02]  /*0770*/  @P5 SEL R23, R17, R23, !P3 ;  /* 0x0000001711175207 */ /* 0x000fe40005800000 */
[----:B------:R-:W-:Y:S02]  /*0780*/  ISETP.NE.AND P3, PT, R26, RZ, PT ;  /* 0x000000ff1a00720c */ /* 0x000fe40003f65270 */
[----:B------:R-:W-:Y:S02]  /*0790*/  LOP3.LUT R25, R24, 0xff, RZ, 0xc0, !PT ;  /* 0x000000ff18197812 */ /* 0x000fe400078ec0ff */
[----:B------:R-:W-:Y:S02]  /*07a0*/  SEL R24, R16, R23, !P3 ;  /* 0x0000001710187207 */ /* 0x000fe40005800000 */
[----:B------:R-:W-:-:S02]  /*07b0*/  ISETP.GE.U32.AND P3, PT, R25, 0xf6, PT ;  /* 0x000000f61900780c */ /* 0x000fc40003f66070 */
[----:B------:R-:W-:Y:S02]  /*07c0*/  SEL R26, R26, 0x1, !P6 ;  /* 0x000000011a1a7807 */ /* 0x000fe40007000000 */
[----:B------:R-:W-:Y:S01]  /*07d0*/  @!P0 SEL R21, R19, R22, !P4 ;  /* 0x0000001613158207 */ /* 0x000fe20006000000 */
[----:B------:R-:W-:Y:S01]  /*07e0*/  VIADD R19, R12, 0xffffffd0 ;  /* 0xffffffd00c137836 */ /* 0x000fe20000000000 */
[----:B------:R-:W-:Y:S01]  /*07f0*/  SEL R22, R23, R24, !P6 ;  /* 0x0000001817167207 */ /* 0x000fe20007000000 */
[C---:B------:R-:W-:Y:S01]  /*0800*/  VIADD R12, R13.reuse, 0xffffffc6 ;  /* 0xffffffc60d0c7836 */ /* 0x040fe20000000000 */
[----:B------:R-:W-:Y:S01]  /*0810*/  ISETP.NE.AND P4, PT, R26, RZ, PT ;  /* 0x000000ff1a00720c */ /* 0x000fe20003f85270 */
[----:B------:R-:W-:Y:S01]  /*0820*/  VIADD R23, R14, 0xffffffc6 ;  /* 0xffffffc60e177836 */ /* 0x000fe20000000000 */
[----:B------:R-:W-:Y:S01]  /*0830*/  SEL R26, R26, 0x1, !P3 ;  /* 0x000000011a1a7807 */ /* 0x000fe20005800000 */
[----:B------:R-:W-:Y:S01]  /*0840*/  VIADD R13, R13, 0xffffffd0 ;  /* 0xffffffd00d0d7836 */ /* 0x000fe20000000000 */
[----:B------:R-:W-:-:S02]  /*0850*/  LOP3.LUT R12, R12, 0xff, RZ, 0xc0, !PT ;  /* 0x000000ff0c0c7812 */ /* 0x000fc400078ec0ff */
[----:B------:R-:W-:Y:S02]  /*0860*/  ISETP.NE.AND P0, PT, R26, RZ, PT ;  /* 0x000000ff1a00720c */ /* 0x000fe40003f05270 */
[----:B------:R-:W-:Y:S02]  /*0870*/  @P3 SEL R22, R19, R22, !P4 ;  /* 0x0000001613163207 */ /* 0x000fe40006000000 */
[----:B------:R-:W-:Y:S02]  /*0880*/  LOP3.LUT R24, R23, 0xff, RZ, 0xc0, !PT ;  /* 0x000000ff17187812 */ /* 0x000fe400078ec0ff */
[----:B------:R-:W-:Y:S02]  /*0890*/  SEL R23, R13, R22, !P0 ;  /* 0x000000160d177207 */ /* 0x000fe40004000000 */
[----:B------:R-:W-:Y:S02]  /*08a0*/  ISETP.GE.U32.AND P4, PT, R12, 0xf6, PT ;  /* 0x000000f60c00780c */ /* 0x000fe40003f86070 */
[----:B------:R-:W-:-:S02]  /*08b0*/  ISETP.GE.U32.AND P0, PT, R24, 0xf6, PT ;  /* 0x000000f61800780c */ /* 0x000fc40003f06070 */
[----:B------:R-:W-:Y:S01]  /*08c0*/  SEL R26, R26, 0x1, !P4 ;  /* 0x000000011a1a7807 */ /* 0x000fe20006000000 */
[----:B------:R-:W-:Y:S01]  /*08d0*/  VIADD R14, R14, 0xffffffd0 ;  /* 0xffffffd00e0e7836 */ /* 0x000fe20000000000 */
[----:B------:R-:W-:Y:S01]  /*08e0*/  @!P2 SEL R18, R21, R20, !P1 ;  /* 0x000000141512a207 */ /* 0x000fe20004800000 */
[----:B------:R-:W-:Y:S01]  /*08f0*/  VIADD R12, R15, 0xffffffc6 ;  /* 0xffffffc60f0c7836 */ /* 0x000fe20000000000 */
[----:B------:R-:W-:Y:S01]  /*0900*/  ISETP.NE.AND P1, PT, R26, RZ, PT ;  /* 0x000000ff1a00720c */ /* 0x000fe20003f25270 */
[----:B------:R-:W-:Y:S01]  /*0910*/  VIADD R20, R11, 0xffffffc6 ;  /* 0xffffffc60b147836 */ /* 0x000fe20000000000 */
[----:B------:R-:W-:Y:S02]  /*0920*/  SEL R22, R22, R23, !P4 ;  /* 0x0000001716167207 */ /* 0x000fe40006000000 */
        /* <DEDUP_REMOVED lines=29> */
[C---:B------:R-:W-:Y:S02]  /*0b00*/  ISETP.NE.AND P3, PT, R26.reuse, RZ, PT ;  /* 0x000000ff1a00720c */ /* 0x040fe40003f65270 */
[----:B------:R-:W-:Y:S02]  /*0b10*/  SEL R18, R21, R18, !P6 ;  /* 0x0000001215127207 */ /* 0x000fe40007000000 */
[----:B------:R-:W-:Y:S01]  /*0b20*/  SEL R26, R26, 0x1, !P5 ;  /* 0x000000011a1a7807 */ /* 0x000fe20006800000 */
[----:B------:R-:W-:Y:S01]  /*0b30*/  VIADD R8, R8, 0xffffffd0 ;  /* 0xffffffd008087836 */ /* 0x000fe20000000000 */
[----:B------:R-:W-:-:S02]  /*0b40*/  LOP3.LUT R16, R16, 0xff, RZ, 0xc0, !PT ;  /* 0x000000ff10107812 */ /* 0x000fc400078ec0ff */
[----:B------:R-:W-:Y:S02]  /*0b50*/  ISETP.NE.AND P4, PT, R26, RZ, PT ;  /* 0x000000ff1a00720c */ /* 0x000fe40003f85270 */
[----:B------:R-:W-:Y:S02]  /*0b60*/  @P5 SEL R18, R9, R18, !P3 ;  /* 0x0000001209125207 */ /* 0x000fe40005800000 */
[----:B------:R-:W-:Y:S02]  /*0b70*/  ISETP.GE.U32.AND P3, PT, R16, 0xf6, PT ;  /* 0x000000f61000780c */ /* 0x000fe40003f66070 */
[----:B------:R-:W-:Y:S02]  /*0b80*/  SEL R17, R8, R18, !P4 ;  /* 0x0000001208117207 */ /* 0x000fe40006000000 */
[----:B------:R-:W-:Y:S02]  /*0b90*/  @!P1 SEL R15, R13, R14, !P0 ;  /* 0x0000000e0d0f9207 */ /* 0x000fe40004000000 */
[----:B------:R-:W-:-:S02]  /*0ba0*/  SEL R18, R18, R17, !P3 ;  /* 0x0000001112127207 */ /* 0x000fc40005800000 */
[----:B------:R-:W-:Y:S01]  /*0bb0*/  @!P6 SEL R10, R15, R12, !P2 ;  /* 0x0000000c0f0ae207 */ /* 0x000fe20005000000 */
[----:B------:R-:W-:-:S04]  /*0bc0*/  UIADD3 UR4, UPT, UPT, UR4, 0x14, URZ ;  /* 0x0000001404047890 */ /* 0x000fc8000fffe0ff */
[----:B------:R-:W-:Y:S01]  /*0bd0*/  @!P3 SEL R8, R10, R9, !P5 ;  /* 0x000000090a08b207 */ /* 0x000fe20006800000 */
[----:B------:R-:W-:Y:S01]  /*0be0*/  UISETP.NE.AND UP0, UPT, UR4, 0x3c, UPT ;  /* 0x0000003c0400788c */ /* 0x000fe2000bf05270 */
[----:B--2---:R-:W-:-:S05]  /*0bf0*/  VIADD R11, R7, 0xffffffc6 ;  /* 0xffffffc6070b7836 */ /* 0x004fca0000000000 */
[----:B------:R-:W-:-:S04]  /*0c00*/  LOP3.LUT R11, R11, 0xff, RZ, 0xc0, !PT ;  /* 0x000000ff0b0b7812 */ /* 0x000fc800078ec0ff */
[----:B------:R-:W-:Y:S02]  /*0c10*/  ISETP.GE.U32.AND P4, PT, R11, 0xf6, PT ;  /* 0x000000f60b00780c */ /* 0x000fe40003f86070 */
[----:B------:R-:W-:Y:S01]  /*0c20*/  SEL R11, R26, 0x1, !P3 ;  /* 0x000000011a0b7807 */ /* 0x000fe20005800000 */
[----:B------:R-:W-:Y:S02]  /*0c30*/  VIADD R7, R7, 0xffffffd0 ;  /* 0xffffffd007077836 */ /* 0x000fe40000000000 */
[----:B---3--:R-:W-:Y:S01]  /*0c40*/  VIADD R13, R5, 0xffffffc6 ;  /* 0xffffffc6050d7836 */ /* 0x008fe20000000000 */
[C---:B------:R-:W-:Y:S02]  /*0c50*/  ISETP.NE.AND P0, PT, R11.reuse, RZ, PT ;  /* 0x000000ff0b00720c */ /* 0x040fe40003f05270 */
[----:B------:R-:W-:Y:S01]  /*0c60*/  SEL R11, R11, 0x1, !P4 ;  /* 0x000000010b0b7807 */ /* 0x000fe20006000000 */
[----:B------:R-:W-:Y:S01]  /*0c70*/  VIADD R14, R4, 0xffffffc6 ;  /* 0xffffffc6040e7836 */ /* 0x000fe20000000000 */
[----:B------:R-:W-:Y:S01]  /*0c80*/  LOP3.LUT R13, R13, 0xff, RZ, 0xc0, !PT ;  /* 0x000000ff0d0d7812 */ /* 0x000fe200078ec0ff */
[----:B------:R-:W-:Y:S01]  /*0c90*/  VIADD R5, R5, 0xffffffd0 ;  /* 0xffffffd005057836 */ /* 0x000fe20000000000 */
[----:B------:R-:W-:-:S02]  /*0ca0*/  ISETP.NE.AND P1, PT, R11, RZ, PT ;  /* 0x000000ff0b00720c */ /* 0x000fc40003f25270 */
[----:B------:R-:W-:Y:S02]  /*0cb0*/  @P4 SEL R18, R7, R18, !P0 ;  /* 0x0000001207124207 */ /* 0x000fe40004000000 */
[----:B------:R-:W-:Y:S02]  /*0cc0*/  LOP3.LUT R14, R14, 0xff, RZ, 0xc0, !PT ;  /* 0x000000ff0e0e7812 */ /* 0x000fe400078ec0ff */
[----:B------:R-:W-:Y:S02]  /*0cd0*/  ISETP.GE.U32.AND P0, PT, R13, 0xf6, PT ;  /* 0x000000f60d00780c */ /* 0x000fe40003f06070 */
[----:B------:R-:W-:Y:S02]  /*0ce0*/  SEL R13, R5, R18, !P1 ;  /* 0x00000012050d7207 */ /* 0x000fe40004800000 */
[----:B------:R-:W-:Y:S01]  /*0cf0*/  ISETP.GE.U32.AND P1, PT, R14, 0xf6, PT ;  /* 0x000000f60e00780c */ /* 0x000fe20003f26070 */
[----:B------:R-:W-:Y:S01]  /*0d00*/  VIADD R16, R6, 0xffffffc6 ;  /* 0xffffffc606107836 */ /* 0x000fe20000000000 */
[----:B------:R-:W-:Y:S01]  /*0d10*/  SEL R11, R11, 0x1, !P0 ;  /* 0x000000010b0b7807 */ /* 0x000fe20004000000 */
[----:B------:R-:W-:Y:S01]  /*0d20*/  VIADD R4, R4, 0xffffffd0 ;  /* 0xffffffd004047836 */ /* 0x000fe20000000000 */
[----:B------:R-:W-:-:S02]  /*0d30*/  SEL R13, R18, R13, !P0 ;  /* 0x0000000d120d7207 */ /* 0x000fc40004000000 */
[----:B------:R-:W-:Y:S02]  /*0d40*/  LOP3.LUT R16, R16, 0xff, RZ, 0xc0, !PT ;  /* 0x000000ff10107812 */ /* 0x000fe400078ec0ff */
[C---:B------:R-:W-:Y:S02]  /*0d50*/  ISETP.NE.AND P6, PT, R11.reuse, RZ, PT ;  /* 0x000000ff0b00720c */ /* 0x040fe40003fc5270 */
[----:B------:R-:W-:Y:S01]  /*0d60*/  SEL R11, R11, 0x1, !P1 ;  /* 0x000000010b0b7807 */ /* 0x000fe20004800000 */
[----:B------:R-:W-:Y:S01]  /*0d70*/  VIADD R6, R6, 0xffffffd0 ;  /* 0xffffffd006067836 */ /* 0x000fe20000000000 */
[----:B------:R-:W-:Y:S02]  /*0d80*/  ISETP.GE.U32.AND P2, PT, R16, 0xf6, PT ;  /* 0x000000f61000780c */ /* 0x000fe40003f46070 */
[----:B------:R-:W-:Y:S02]  /*0d90*/  ISETP.NE.AND P3, PT, R11, RZ, PT ;  /* 0x000000ff0b00720c */ /* 0x000fe40003f65270 */
[----:B------:R-:W-:-:S02]  /*0da0*/  @P1 SEL R13, R4, R13, !P6 ;  /* 0x0000000d040d1207 */ /* 0x000fc40007000000 */
[----:B------:R-:W-:Y:S02]  /*0db0*/  @!P0 SEL R5, R8, R7, !P4 ;  /* 0x0000000708058207 */ /* 0x000fe40006000000 */
[----:B------:R-:W-:Y:S02]  /*0dc0*/  SEL R8, R6, R13, !P3 ;  /* 0x0000000d06087207 */ /* 0x000fe40005800000 */
[----:B------:R-:W-:Y:S02]  /*0dd0*/  IADD3 R2, P0, PT, R2, 0x14, RZ ;  /* 0x0000001402027810 */ /* 0x000fe40007f1e0ff */
[----:B------:R-:W-:Y:S02]  /*0de0*/  SEL R8, R13, R8, !P2 ;  /* 0x000000080d087207 */ /* 0x000fe40005000000 */
[----:B------:R-:W-:Y:S01]  /*0df0*/  @!P2 SEL R6, R5, R4, !P1 ;  /* 0x000000040506a207 */ /* 0x000fe20004800000 */
[----:B------:R-:W-:Y:S01]  /*0e00*/  IMAD.X R3, RZ, RZ, R3, P0 ;  /* 0x000000ffff037224 */ /* 0x000fe200000e0603 */
[----:B------:R-:W-:-:S02]  /*0e10*/  SEL R4, R11, 0x1, !P2 ;  /* 0x000000010b047807 */ /* 0x000fc40005000000 */
[----:B------:R-:W-:Y:S01]  /*0e20*/  PRMT R24, R8, 0x7610, R24 ;  /* 0x0000761008187816 */ /* 0x000fe20000000018 */
[----:B------:R-:W-:Y:S06]  /*0e30*/  BRA.U UP0, `(.L_x_3) ;  /* 0xfffffff500187547 */ /* 0x000fec000b83ffff */
[----:B------:R-:W0:Y:S01]  /*0e40*/  LDCU.64 UR4, c[0x0][0x388] ;  /* 0x00007100ff0477ac */ /* 0x000e220008000a00 */
[----:B------:R-:W-:Y:S02]  /*0e50*/  PRMT R4, R6, 0x9910, RZ ;  /* 0x0000991006047816 */ /* 0x000fe400000000ff */
[----:B------:R-:W-:-:S05]  /*0e60*/  PRMT R5, R24, 0x9910, RZ ;  /* 0x0000991018057816 */ /* 0x000fca00000000ff */
[----:B------:R-:W-:Y:S01]  /*0e70*/  IMAD R5, R5, 0xa, R4 ;  /* 0x0000000a05057824 */ /* 0x000fe200078e0204 */
[----:B0-----:R-:W-:-:S05]  /*0e80*/  IADD3 R2, P0, PT, R0, UR4, RZ ;  /* 0x0000000400027c10 */ /* 0x001fca000ff1e0ff */
[----:B------:R-:W-:-:S05]  /*0e90*/  IMAD.X R3, RZ, RZ, UR5, P0 ;  /* 0x00000005ff037e24 */ /* 0x000fca00080e06ff */
[----:B------:R-:W-:Y:S01]  /*0ea0*/  STG.E.U8 desc[UR6][R2.64], R5 ;  /* 0x0000000502007986 */ /* 0x000fe2000c101106 */
[----:B------:R-:W-:Y:S05]  /*0eb0*/  EXIT ;  /* 0x000000000000794d */ /* 0x000fea0003800000 */
.L_x_4:
        /* <DEDUP_REMOVED lines=12> */
.L_x_8:


//--------------------- .text._Z11part1KernelPhS_j --------------------------
	.section	.text._Z11part1KernelPhS_j,"ax",@progbits
	.align	128
        .global         _Z11part1KernelPhS_j
        .type           _Z11part1KernelPhS_j,@function
        .size           _Z11part1KernelPhS_j,(.L_x_9 - _Z11part1KernelPhS_j)
        .other          _Z11part1KernelPhS_j,@"STO_CUDA_ENTRY STV_DEFAULT"
_Z11part1KernelPhS_j:
.text._Z11part1KernelPhS_j:
[----:B------:R-:W-:Y:S01]  /*0000*/  LDC R1, c[0x0][0x37c] ;  /* 0x0000df00ff017b82 */ /* 0x000fe20000000800 */
[----:B------:R-:W0:Y:S01]  /*0010*/  S2R R0, SR_CTAID.X ;  /* 0x0000000000007919 */ /* 0x000e220000002500 */
[----:B------:R-:W0:Y:S01]  /*0020*/  LDCU UR4, c[0x0][0x360] ;  /* 0x00006c00ff0477ac */ /* 0x000e220008000800 */
[----:B------:R-:W0:Y:S01]  /*0030*/  S2R R3, SR_TID.X ;  /* 0x0000000000037919 */ /* 0x000e220000002100 */
[----:B------:R-:W1:Y:S01]  /*0040*/  LDCU UR5, c[0x0][0x390] ;  /* 0x00007200ff0577ac */ /* 0x000e620008000800 */
[----:B0-----:R-:W-:-:S05]  /*0050*/  IMAD R0, R0, UR4, R3 ;  /* 0x0000000400007c24 */ /* 0x001fca000f8e0203 */
[----:B-1----:R-:W-:-:S13]  /*0060*/  ISETP.GE.U32.AND P0, PT, R0, UR5, PT ;  /* 0x0000000500007c0c */ /* 0x002fda000bf06070 */
[----:B------:R-:W-:Y:S05]  /*0070*/  @P0 EXIT ;  /* 0x000000000000094d */ /* 0x000fea0003800000 */
[----:B------:R-:W0:Y:S01]  /*0080*/  LDCU.64 UR4, c[0x0][0x380] ;  /* 0x00007000ff0477ac */ /* 0x000e220008000a00 */
[----:B------:R-:W-:Y:S01]  /*0090*/  IMAD.MOV.U32 R10, RZ, RZ, RZ ;  /* 0x000000ffff0a7224 */ /* 0x000fe200078e00ff */
[----:B------:R-:W1:Y:S01]  /*00a0*/  LDCU.64 UR6, c[0x0][0x358] ;  /* 0x00006b00ff0677ac */ /* 0x000e620008000a00 */
[----:B0-----:R-:W-:Y:S01]  /*00b0*/  LEA R7, P0, R0, UR4, 0x6 ;  /* 0x0000000400077c11 */ /* 0x001fe2000f8030ff */
[----:B------:R-:W-:-:S03]  /*00c0*/  UMOV UR4, URZ ;  /* 0x000000ff00047c82 */ /* 0x000fc60008000000 */
[----:B------:R-:W-:-:S04]  /*00d0*/  IADD3 R7, P1, PT, R7, 0x3, RZ ;  /* 0x0000000307077810 */ /* 0x000fc80007f3e0ff */
[----:B-1----:R-:W-:-:S09]  /*00e0*/  IADD3.X R3, PT, PT, RZ, UR5, RZ, P1, P0 ;  /* 0x00000005ff037c10 */ /* 0x002fd20008fe04ff */
.L_x_5:
[----:B------:R-:W-:-:S05]  /*00f0*/  IMAD.MOV.U32 R2, RZ, RZ, R7 ;  /* 0x000000ffff027224 */ /* 0x000fca00078e0007 */
[----:B------:R-:W2:Y:S04]  /*0100*/  LDG.E.U8 R11, desc[UR6][R2.64+-0x3] ;  /* 0xfffffd06020b7981 */ /* 0x000ea8000c1e1100 */
[----:B------:R-:W3:Y:S04]  /*0110*/  LDG.E.U8 R14, desc[UR6][R2.64+-0x2] ;  /* 0xfffffe06020e7981 */ /* 0x000ee8000c1e1100 */
[----:B------:R-:W4:Y:S04]  /*0120*/  LDG.E.U8 R16, desc[UR6][R2.64+-0x1] ;  /* 0xffffff0602107981 */ /* 0x000f28000c1e1100 */
[----:B------:R-:W5:Y:S04]  /*0130*/  LDG.E.U8 R9, desc[UR6][R2.64] ;  /* 0x0000000602097981 */ /* 0x000f68000c1e1100 */
[----:B------:R-:W5:Y:S04]  /*0140*/  LDG.E.U8 R8, desc[UR6][R2.64+0x1] ;  /* 0x0000010602087981 */ /* 0x000f68000c1e1100 */
[----:B------:R-:W5:Y:S04]  /*0150*/  LDG.E.U8 R5, desc[UR6][R2.64+0x2] ;  /* 0x0000020602057981 */ /* 0x000f68000c1e1100 */
[----:B------:R-:W5:Y:S04]  /*0160*/  LDG.E.U8 R4, desc[UR6][R2.64+0x3] ;  /* 0x0000030602047981 */ /* 0x000f68000c1e1100 */
[----:B------:R-:W5:Y:S01]  /*0170*/  LDG.E.U8 R7, desc[UR6][R2.64+0x4] ;  /* 0x0000040602077981 */ /* 0x000f62000c1e1100 */
[----:B------:R-:W-:Y:S01]  /*0180*/  ISETP.NE.AND P0, PT, R10, RZ, PT ;  /* 0x000000ff0a00720c */ /* 0x000fe20003f05270 */
[----:B------:R-:W-:-:S04]  /*0190*/  UIADD3 UR4, UPT, UPT, UR4, 0x8, URZ ;  /* 0x0000000804047890 */ /* 0x000fc8000fffe0ff */
[----:B------:R-:W-:Y:S01]  /*01a0*/  UISETP.NE.AND UP0, UPT, UR4, 0x40, UPT ;  /* 0x000000400400788c */ /* 0x000fe2000bf05270 */
[C---:B--2---:R-:W-:Y:S02]  /*01b0*/  VIADD R12, R11.reuse, 0xffffffc6 ;  /* 0xffffffc60b0c7836 */ /* 0x044fe40000000000 */
[----:B------:R-:W-:Y:S02]  /*01c0*/  VIADD R11, R11, 0xffffffd0 ;  /* 0xffffffd00b0b7836 */ /* 0x000fe40000000000 */
[----:B---3--:R-:W-:Y:S01]  /*01d0*/  VIADD R15, R14, 0xffffffc6 ;  /* 0xffffffc60e0f7836 */ /* 0x008fe20000000000 */
[----:B------:R-:W-:-:S04]  /*01e0*/  LOP3.LUT R12, R12, 0xff, RZ, 0xc0, !PT ;  /* 0x000000ff0c0c7812 */ /* 0x000fc800078ec0ff */
[----:B------:R-:W-:Y:S02]  /*01f0*/  ISETP.GE.U32.AND P4, PT, R12, 0xf6, PT ;  /* 0x000000f60c00780c */ /* 0x000fe40003f86070 */
[----:B------:R-:W-:Y:S02]  /*0200*/  SEL R12, R11, R13, !P0 ;  /* 0x0000000d0b0c7207 */ /* 0x000fe40004000000 */
[----:B------:R-:W-:Y:S02]  /*0210*/  LOP3.LUT R15, R15, 0xff, RZ, 0xc0, !PT ;  /* 0x000000ff0f0f7812 */ /* 0x000fe400078ec0ff */
[----:B------:R-:W-:Y:S02]  /*0220*/  SEL R13, R13, R12, !P4 ;  /* 0x0000000c0d0d7207 */ /* 0x000fe40006000000 */
[----:B------:R-:W-:Y:S01]  /*0230*/  SEL R12, R10, 0x1, !P4 ;  /* 0x000000010a0c7807 */ /* 0x000fe20006000000 */
[----:B------:R-:W-:Y:S01]  /*0240*/  VIADD R10, R14, 0xffffffd0 ;  /* 0xffffffd00e0a7836 */ /* 0x000fe20000000000 */
[----:B------:R-:W-:Y:S01]  /*0250*/  ISETP.GE.U32.AND P1, PT, R15, 0xf6, PT ;  /* 0x000000f60f00780c */ /* 0x000fe20003f26070 */
[----:B----4-:R-:W-:Y:S01]  /*0260*/  VIADD R14, R16, 0xffffffc6 ;  /* 0xffffffc6100e7836 */ /* 0x010fe20000000000 */
[C---:B------:R-:W-:Y:S01]  /*0270*/  ISETP.NE.AND P0, PT, R12.reuse, RZ, PT ;  /* 0x000000ff0c00720c */ /* 0x040fe20003f05270 */
[C---:B-----5:R-:W-:Y:S01]  /*0280*/  VIADD R15, R9.reuse, 0xffffffc6 ;  /* 0xffffffc6090f7836 */ /* 0x060fe20000000000 */
[----:B------:R-:W-:Y:S01]  /*0290*/  SEL R12, R12, 0x1, !P1 ;  /* 0x000000010c0c7807 */ /* 0x000fe20004800000 */
[----:B------:R-:W-:Y:S01]  /*02a0*/  VIADD R9, R9, 0xffffffd0 ;  /* 0xffffffd009097836 */ /* 0x000fe20000000000 */
[----:B------:R-:W-:-:S02]  /*02b0*/  LOP3.LUT R17, R14, 0xff, RZ, 0xc0, !PT ;  /* 0x000000ff0e117812 */ /* 0x000fc400078ec0ff */
[----:B------:R-:W-:Y:S02]  /*02c0*/  SEL R14, R10, R13, !P0 ;  /* 0x0000000d0a0e7207 */ /* 0x000fe40004000000 */
[----:B------:R-:W-:Y:S01]  /*02d0*/  ISETP.GE.U32.AND P0, PT, R17, 0xf6, PT ;  /* 0x000000f61100780c */ /* 0x000fe20003f06070 */
[----:B------:R-:W-:Y:S01]  /*02e0*/  VIADD R17, R7, 0xffffffc6 ;  /* 0xffffffc607117836 */ /* 0x000fe20000000000 */
[----:B------:R-:W-:Y:S01]  /*02f0*/  SEL R14, R13, R14, !P1 ;  /* 0x0000000e0d0e7207 */ /* 0x000fe20004800000 */
[----:B------:R-:W-:Y:S01]  /*0300*/  VIADD R13, R16, 0xffffffd0 ;  /* 0xffffffd0100d7836 */ /* 0x000fe20000000000 */
[----:B------:R-:W-:Y:S01]  /*0310*/  ISETP.NE.AND P2, PT, R12, RZ, PT ;  /* 0x000000ff0c00720c */ /* 0x000fe20003f45270 */
        /* <DEDUP_REMOVED lines=8> */
[----:B------:R-:W-:Y:S01]  /*03a0*/  ISETP.GE.U32.AND P3, PT, R16, 0xf6, PT ;  /* 0x000000f61000780c */ /* 0x000fe20003f66070 */
[C---:B------:R-:W-:Y:S01]  /*03b0*/  VIADD R16, R4.reuse, 0xffffffc6 ;  /* 0xffffffc604107836 */ /* 0x040fe20000000000 */
[----:B------:R-:W-:Y:S01]  /*03c0*/  SEL R15, R9, R14, !P5 ;  /* 0x0000000e090f7207 */ /* 0x000fe20006800000 */
[----:B------:R-:W-:Y:S01]  /*03d0*/  VIADD R4, R4, 0xffffffd0 ;  /* 0xffffffd004047836 */ /* 0x000fe20000000000 */
[----:B------:R-:W-:-:S02]  /*03e0*/  SEL R12, R12, 0x1, !P2 ;  /* 0x000000010c0c7807 */ /* 0x000fc40005000000 */
[----:B------:R-:W-:Y:S01]  /*03f0*/  SEL R14, R14, R15, !P2 ;  /* 0x0000000f0e0e7207 */ /* 0x000fe20005000000 */
[C---:B------:R-:W-:Y:S01]  /*0400*/  VIADD R15, R5.reuse, 0xffffffc6 ;  /* 0xffffffc6050f7836 */ /* 0x040fe20000000000 */
[C---:B------:R-:W-:Y:S01]  /*0410*/  ISETP.NE.AND P5, PT, R12.reuse, RZ, PT ;  /* 0x000000ff0c00720c */ /* 0x040fe20003fa5270 */
[----:B------:R-:W-:Y:S01]  /*0420*/  VIADD R5, R5, 0xffffffd0 ;  /* 0xffffffd005057836 */ /* 0x000fe20000000000 */
[----:B------:R-:W-:Y:S02]  /*0430*/  SEL R12, R12, 0x1, !P3 ;  /* 0x000000010c0c7807 */ /* 0x000fe40005800000 */
[----:B------:R-:W-:Y:S02]  /*0440*/  LOP3.LUT R15, R15, 0xff, RZ, 0xc0, !PT ;  /* 0x000000ff0f0f7812 */ /* 0x000fe400078ec0ff */
[----:B------:R-:W-:Y:S02]  /*0450*/  ISETP.NE.AND P6, PT, R12, RZ, PT ;  /* 0x000000ff0c00720c */ /* 0x000fe40003fc5270 */
[----:B------:R-:W-:-:S02]  /*0460*/  @P3 SEL R14, R8, R14, !P5 ;  /* 0x0000000e080e3207 */ /* 0x000fc40006800000 */
[----:B------:R-:W-:Y:S02]  /*0470*/  LOP3.LUT R16, R16, 0xff, RZ, 0xc0, !PT ;  /* 0x000000ff10107812 */ /* 0x000fe400078ec0ff */
[----:B------:R-:W-:Y:S02]  /*0480*/  ISETP.GE.U32.AND P5, PT, R15, 0xf6, PT ;  /* 0x000000f60f00780c */ /* 0x000fe40003fa6070 */
[----:B------:R-:W-:Y:S02]  /*0490*/  SEL R15, R5, R14, !P6 ;  /* 0x0000000e050f7207 */ /* 0x000fe40007000000 */
[----:B------:R-:W-:Y:S02]  /*04a0*/  ISETP.GE.U32.AND P6, PT, R16, 0xf6, PT ;  /* 0x000000f61000780c */ /* 0x000fe40003fc6070 */
[----:B------:R-:W-:Y:S02]  /*04b0*/  LOP3.LUT R17, R17, 0xff, RZ, 0xc0, !PT ;  /* 0x000000ff11117812 */ /* 0x000fe400078ec0ff */
[----:B------:R-:W-:-:S02]  /*04c0*/  SEL R12, R12, 0x1, !P5 ;  /* 0x000000010c0c7807 */ /* 0x000fc40006800000 */
[----:B------:R-:W-:Y:S01]  /*04d0*/  @!P1 SEL R10, R6, R11, !P4 ;  /* 0x0000000b060a9207 */ /* 0x000fe20006000000 */
[----:B------:R-:W-:Y:S01]  /*04e0*/  VIADD R6, R7, 0xffffffd0 ;  /* 0xffffffd007067836 */ /* 0x000fe20000000000 */
[----:B------:R-:W-:Y:S02]  /*04f0*/  ISETP.GE.U32.AND P1, PT, R17, 0xf6, PT ;  /* 0x000000f61100780c */ /* 0x000fe40003f26070 */
[----:B------:R-:W-:Y:S02]  /*0500*/  ISETP.NE.AND P4, PT, R12, RZ, PT ;  /* 0x000000ff0c00720c */ /* 0x000fe40003f85270 */
[----:B------:R-:W-:Y:S02]  /*0510*/  SEL R15, R14, R15, !P5 ;  /* 0x0000000f0e0f7207 */ /* 0x000fe40006800000 */
[----:B------:R-:W-:Y:S02]  /*0520*/  SEL R12, R12, 0x1, !P6 ;  /* 0x000000010c0c7807 */ /* 0x000fe40007000000 */
[----:B------:R-:W-:-:S02]  /*0530*/  @!P2 SEL R9, R10, R13, !P0 ;  /* 0x0000000d0a09a207 */ /* 0x000fc40004000000 */
[----:B------:R-:W-:Y:S02]  /*0540*/  ISETP.NE.AND P0, PT, R12, RZ, PT ;  /* 0x000000ff0c00720c */ /* 0x000fe40003f05270 */
[----:B------:R-:W-:Y:S02]  /*0550*/  @P6 SEL R15, R4, R15, !P4 ;  /* 0x0000000f040f6207 */ /* 0x000fe40006000000 */
[----:B------:R-:W-:Y:S02]  /*0560*/  IADD3 R7, P2, PT, R2, 0x8, RZ ;  /* 0x0000000802077810 */ /* 0x000fe40007f5e0ff */
[----:B------:R-:W-:Y:S02]  /*0570*/  @!P5 SEL R5, R9, R8, !P3 ;  /* 0x000000080905d207 */ /* 0x000fe40005800000 */
[----:B------:R-:W-:Y:S01]  /*0580*/  SEL R2, R6, R15, !P0 ;  /* 0x0000000f06027207 */ /* 0x000fe20004000000 */
[----:B------:R-:W-:Y:S01]  /*0590*/  IMAD.X R3, RZ, RZ, R3, P2 ;  /* 0x000000ffff037224 */ /* 0x000fe200010e0603 */
[----:B------:R-:W-:-:S02]  /*05a0*/  @!P1 SEL R6, R5, R4, !P6 ;  /* 0x0000000405069207 */ /* 0x000fc40007000000 */
[----:B------:R-:W-:Y:S02]  /*05b0*/  SEL R13, R15, R2, !P1 ;  /* 0x000000020f0d7207 */ /* 0x000fe40004800000 */
[----:B------:R-:W-:Y:S01]  /*05c0*/  SEL R10, R12, 0x1, !P1 ;  /* 0x000000010c0a7807 */ /* 0x000fe20004800000 */
        /* <DEDUP_REMOVED lines=9> */
.L_x_6:
        /* <DEDUP_REMOVED lines=10> */
.L_x_9:


//--------------------- .nv.shared._Z9sumKernelPhPji --------------------------
	.section	.nv.shared._Z9sumKernelPhPji,"aw",@nobits
	.sectionflags	@""
	.align	4
.nv.shared._Z9sumKernelPhPji:
	.zero		2048


//--------------------- .nv.shared.reserved.0     --------------------------
	.section	.nv.shared.reserved.0,"aw",@nobits
	.weak		__nv_reservedSMEM_offset_0_alias
	.size		__nv_reservedSMEM_offset_0_alias, 0, 64
	.other		__nv_reservedSMEM_offset_0_alias,@"STO_CUDA_RESERVED_SHARED STV_DEFAULT"
__nv_reservedSMEM_offset_0_alias:
	.zero		0
	.zero		64


//--------------------- .nv.constant0._Z9sumKernelPhPji --------------------------
	.section	.nv.constant0._Z9sumKernelPhPji,"a",@progbits
	.sectionflags	@""
	.align	4
.nv.constant0._Z9sumKernelPhPji:
	.zero		916


//--------------------- .nv.constant0._Z11part2KernelPhPaj --------------------------
	.section	.nv.constant0._Z11part2KernelPhPaj,"a",@progbits
	.sectionflags	@""
	.align	4
.nv.constant0._Z11part2KernelPhPaj:
	.zero		916


//--------------------- .nv.constant0._Z11part1KernelPhS_j --------------------------
	.section	.nv.constant0._Z11part1KernelPhS_j,"a",@progbits
	.sectionflags	@""
	.align	4
.nv.constant0._Z11part1KernelPhS_j:
	.zero		916


//--------------------- SYMBOLS --------------------------

	.type		.nv.reservedSmem.offset0,@object
	.size		.nv.reservedSmem.offset0,0x4
	.type		.nv.reservedSmem.cap,@object
	.size		.nv.reservedSmem.cap,0x4
